//
// Generated by NVIDIA NVVM Compiler
//
// Compiler Build ID: CL-36424714
// Cuda compilation tools, release 13.0, V13.0.88
// Based on NVVM 20.0.0
//

.version 9.0
.target sm_100
.address_size 64

	// .globl	_Z9reduccionPfS_

.visible .entry _Z9reduccionPfS_(
	.param .u64 .ptr .align 1 _Z9reduccionPfS__param_0,
	.param .u64 .ptr .align 1 _Z9reduccionPfS__param_1
)
{
	.reg .pred 	%p<5>;
	.reg .b32 	%r<9>;
	.reg .b32 	%f<7>;
	.reg .b64 	%rd<9>;

	ld.param.u64 	%rd4, [_Z9reduccionPfS__param_0];
	ld.param.u64 	%rd3, [_Z9reduccionPfS__param_1];
	cvta.to.global.u64 	%rd1, %rd4;
	mov.u32 	%r8, %ntid.x;
	mov.u32 	%r2, %tid.x;
	mad.lo.s32 	%r5, %r2, %r2, %r2;
	add.s32 	%r6, %r2, %r5;
	add.s32 	%r7, %r6, 1;
	cvt.rn.f32.u32 	%f1, %r7;
	rcp.rn.f32 	%f2, %f1;
	mul.wide.u32 	%rd5, %r2, 4;
	add.s64 	%rd2, %rd1, %rd5;
	st.global.f32 	[%rd2], %f2;
	bar.sync 	0;
	setp.lt.u32 	%p1, %r8, 2;
	@%p1 bra 	$L__BB0_4;
$L__BB0_1:
	shr.u32 	%r4, %r8, 1;
	setp.ge.u32 	%p2, %r2, %r4;
	@%p2 bra 	$L__BB0_3;
	ld.global.f32 	%f3, [%rd2];
	mul.wide.u32 	%rd6, %r4, 4;
	add.s64 	%rd7, %rd2, %rd6;
	ld.global.f32 	%f4, [%rd7];
	add.f32 	%f5, %f3, %f4;
	st.global.f32 	[%rd2], %f5;
$L__BB0_3:
	bar.sync 	0;
	setp.gt.u32 	%p3, %r8, 3;
	mov.u32 	%r8, %r4;
	@%p3 bra 	$L__BB0_1;
$L__BB0_4:
	setp.ne.s32 	%p4, %r2, 0;
	@%p4 bra 	$L__BB0_6;
	ld.global.f32 	%f6, [%rd1];
	cvta.to.global.u64 	%rd8, %rd3;
	st.global.f32 	[%rd8], %f6;
$L__BB0_6:
	ret;

}


// ===== COMPILED SASS (sm_100) =====

	.target	sm_100

	.elftype	@"ET_EXEC"


//--------------------- .note.nv.tkinfo           --------------------------
	.section	.note.nv.tkinfo,"",@"SHT_NOTE"
	.sectionflags	@"SHF_NOTE_NV_TKINFO"
	.tkinfo
        /*0018*/ 	.word	0x00000002
        /*0030*/ 	.string	""
        /*0030*/ 	.string	"ptxas"
        /*0030*/ 	.string	"Cuda compilation tools, release 13.0, V13.0.88"
        /*0030*/ 	.string	"Build cuda_13.0.r13.0/compiler.36424714_0"
        /*0030*/ 	.string	"-arch sm_100 -m 64 "



//--------------------- .note.nv.cuinfo           --------------------------
	.section	.note.nv.cuinfo,"",@"SHT_NOTE"
	.sectionflags	@"SHF_NOTE_NV_CUINFO"
        /*0018*/ 	.short	0x0002
        /*001a*/ 	.short	0x0064
        /*001c*/ 	.short	0x0082
	.zero		2


//--------------------- .nv.info                  --------------------------
	.section	.nv.info,"",@"SHT_CUDA_INFO"
	.align	4


	//----- nvinfo : EIATTR_REGCOUNT
	.align		4
        /*0000*/ 	.byte	0x04, 0x2f
        /*0002*/ 	.short	(.L_1 - .L_0)
	.align		4
.L_0:
        /*0004*/ 	.word	index@(_Z9reduccionPfS_)
        /*0008*/ 	.word	0x0000000f


	//----- nvinfo : EIATTR_FRAME_SIZE
	.align		4
.L_1:
        /*000c*/ 	.byte	0x04, 0x11
        /*000e*/ 	.short	(.L_3 - .L_2)
	.align		4
.L_2:
        /*0010*/ 	.word	index@($__internal_0_$__cuda_sm20_rcp_rn_f32_slowpath)
        /*0014*/ 	.word	0x00000000


	//----- nvinfo : EIATTR_FRAME_SIZE
	.align		4
.L_3:
        /*0018*/ 	.byte	0x04, 0x11
        /*001a*/ 	.short	(.L_5 - .L_4)
	.align		4
.L_4:
        /*001c*/ 	.word	index@(_Z9reduccionPfS_)
        /*0020*/ 	.word	0x00000000


	//----- nvinfo : EIATTR_MIN_STACK_SIZE
	.align		4
.L_5:
        /*0024*/ 	.byte	0x04, 0x12
        /*0026*/ 	.short	(.L_7 - .L_6)
	.align		4
.L_6:
        /*0028*/ 	.word	index@(_Z9reduccionPfS_)
        /*002c*/ 	.word	0x00000000
.L_7:


//--------------------- .nv.compat                --------------------------
	.section	.nv.compat,"",@"SHT_CUDA_COMPAT_INFO"
	.align	4
        /*0000*/ 	.byte	0x02, 0x09, 0x00, 0x00, 0x02, 0x02, 0x01, 0x00, 0x02, 0x05, 0x05, 0x00, 0x03, 0x07, 0x01, 0x01
        /*0010*/ 	.byte	0x02, 0x03, 0x00, 0x00, 0x02, 0x06, 0x01, 0x00, 0x04, 0x0b, 0x08, 0x00, 0x09, 0x00, 0x00, 0x00
        /*0020*/ 	.byte	0x00, 0x00, 0x00, 0x00


//--------------------- .nv.info._Z9reduccionPfS_ --------------------------
	.section	.nv.info._Z9reduccionPfS_,"",@"SHT_CUDA_INFO"
	.sectionflags	@""
	.align	4


	//----- nvinfo : EIATTR_CUDA_API_VERSION
	.align		4
        /*0000*/ 	.byte	0x04, 0x37
        /*0002*/ 	.short	(.L_9 - .L_8)
.L_8:
        /*0004*/ 	.word	0x00000082


	//----- nvinfo : EIATTR_KPARAM_INFO
	.align		4
.L_9:
        /*0008*/ 	.byte	0x04, 0x17
        /*000a*/ 	.short	(.L_11 - .L_10)
.L_10:
        /*000c*/ 	.word	0x00000000
        /*0010*/ 	.short	0x0001
        /*0012*/ 	.short	0x0008
        /*0014*/ 	.byte	0x00, 0xf5, 0x21, 0x00


	//----- nvinfo : EIATTR_KPARAM_INFO
	.align		4
.L_11:
        /*0018*/ 	.byte	0x04, 0x17
        /*001a*/ 	.short	(.L_13 - .L_12)
.L_12:
        /*001c*/ 	.word	0x00000000
        /*0020*/ 	.short	0x0000
        /*0022*/ 	.short	0x0000
        /*0024*/ 	.byte	0x00, 0xf5, 0x21, 0x00


	//----- nvinfo : EIATTR_SPARSE_MMA_MASK
	.align		4
.L_13:
        /*0028*/ 	.byte	0x03, 0x50
        /*002a*/ 	.short	0x0000


	//----- nvinfo : EIATTR_MAXREG_COUNT
	.align		4
        /*002c*/ 	.byte	0x03, 0x1b
        /*002e*/ 	.short	0x00ff


	//----- nvinfo : EIATTR_NUM_BARRIERS
	.align		4
        /*0030*/ 	.byte	0x02, 0x4c
        /*0032*/ 	.byte	0x01
	.zero		1


	//----- nvinfo : EIATTR_MERCURY_ISA_VERSION
	.align		4
        /*0034*/ 	.byte	0x03, 0x5f
        /*0036*/ 	.short	0x0101


	//----- nvinfo : EIATTR_VRC_CTA_INIT_COUNT
	.align		4
        /*0038*/ 	.byte	0x02, 0x4a
	.zero		1
	.zero		1


	//----- nvinfo : EIATTR_EXIT_INSTR_OFFSETS
	.align		4
        /*003c*/ 	.byte	0x04, 0x1c
        /*003e*/ 	.short	(.L_15 - .L_14)


	//   ....[0]....
.L_14:
        /*0040*/ 	.word	0x000002a0


	//   ....[1]....
        /*0044*/ 	.word	0x000002f0


	//----- nvinfo : EIATTR_CRS_STACK_SIZE
	.align		4
.L_15:
        /*0048*/ 	.byte	0x04, 0x1e
        /*004a*/ 	.short	(.L_17 - .L_16)
.L_16:
        /*004c*/ 	.word	0x00000000


	//----- nvinfo : EIATTR_CBANK_PARAM_SIZE
	.align		4
.L_17:
        /*0050*/ 	.byte	0x03, 0x19
        /*0052*/ 	.short	0x0010


	//----- nvinfo : EIATTR_PARAM_CBANK
	.align		4
        /*0054*/ 	.byte	0x04, 0x0a
        /*0056*/ 	.short	(.L_19 - .L_18)
	.align		4
.L_18:
        /*0058*/ 	.word	index@(.nv.constant0._Z9reduccionPfS_)
        /*005c*/ 	.short	0x0380
        /*005e*/ 	.short	0x0010


	//----- nvinfo : EIATTR_SW_WAR
	.align		4
.L_19:
        /*0060*/ 	.byte	0x04, 0x36
        /*0062*/ 	.short	(.L_21 - .L_20)
.L_20:
        /*0064*/ 	.word	0x00000008
.L_21:


//--------------------- .nv.callgraph             --------------------------
	.section	.nv.callgraph,"",@"SHT_CUDA_CALLGRAPH"
	.align	4
	.sectionentsize	8
	.align		4
        /*0000*/ 	.word	0x00000000
	.align		4
        /*0004*/ 	.word	0xffffffff
	.align		4
        /*0008*/ 	.word	0x00000000
	.align		4
        /*000c*/ 	.word	0xfffffffe
	.align		4
        /*0010*/ 	.word	0x00000000
	.align		4
        /*0014*/ 	.word	0xfffffffd
	.align		4
        /*0018*/ 	.word	0x00000000
	.align		4
        /*001c*/ 	.word	0xfffffffc


//--------------------- .text._Z9reduccionPfS_    --------------------------
	.section	.text._Z9reduccionPfS_,"ax",@progbits
	.align	128
        .global         _Z9reduccionPfS_
        .type           _Z9reduccionPfS_,@function
        .size           _Z9reduccionPfS_,(.L_x_12 - _Z9reduccionPfS_)
        .other          _Z9reduccionPfS_,@"STO_CUDA_ENTRY STV_DEFAULT"
_Z9reduccionPfS_:
.text._Z9reduccionPfS_:
[----:B------:R-:W-:Y:S01]  /*0000*/  LDC R1, c[0x0][0x37c] ;  /* 0x0000df00ff017b82 */ /* 0x000fe20000000800 */
[----:B------:R-:W0:Y:S01]  /*0010*/  S2R R3, SR_TID.X ;  /* 0x0000000000037919 */ /* 0x000e220000002100 */
[----:B------:R-:W1:Y:S01]  /*0020*/  LDCU UR6, c[0x0][0x360] ;  /* 0x00006c00ff0677ac */ /* 0x000e620008000800 */
[----:B------:R-:W-:Y:S01]  /*0030*/  BSSY.RECONVERGENT B0, `(.L_x_0) ;  /* 0x0000011000007945 */ /* 0x000fe20003800200 */
[----:B------:R-:W2:Y:S01]  /*0040*/  LDCU.64 UR4, c[0x0][0x358] ;  /* 0x00006b00ff0477ac */ /* 0x000ea20008000a00 */
[----:B-1----:R-:W-:Y:S02]  /*0050*/  IMAD.U32 R4, RZ, RZ, UR6 ;  /* 0x00000006ff047e24 */ /* 0x002fe4000f8e00ff */
[----:B0-----:R-:W-:-:S05]  /*0060*/  IMAD R0, R3, R3, R3 ;  /* 0x0000000303007224 */ /* 0x001fca00078e0203 */
[----:B------:R-:W-:-:S04]  /*0070*/  IADD3 R0, PT, PT, R3, 0x1, R0 ;  /* 0x0000000103007810 */ /* 0x000fc80007ffe000 */
[----:B------:R-:W-:-:S05]  /*0080*/  I2FP.F32.U32 R0, R0 ;  /* 0x0000000000007245 */ /* 0x000fca0000201000 */
[----:B------:R-:W-:-:S05]  /*0090*/  VIADD R2, R0, 0x1800000 ;  /* 0x0180000000027836 */ /* 0x000fca0000000000 */
[----:B------:R-:W-:-:S04]  /*00a0*/  LOP3.LUT R2, R2, 0x7f800000, RZ, 0xc0, !PT ;  /* 0x7f80000002027812 */ /* 0x000fc800078ec0ff */
[----:B------:R-:W-:-:S13]  /*00b0*/  ISETP.GT.U32.AND P0, PT, R2, 0x1ffffff, PT ;  /* 0x01ffffff0200780c */ /* 0x000fda0003f04070 */
[----:B--2---:R-:W-:Y:S05]  /*00c0*/  @P0 BRA `(.L_x_1) ;  /* 0x00000000000c0947 */ /* 0x004fea0003800000 */
[----:B------:R-:W-:-:S07]  /*00d0*/  MOV R6, 0xf0 ;  /* 0x000000f000067802 */ /* 0x000fce0000000f00 */
[----:B------:R-:W-:Y:S05]  /*00e0*/  CALL.REL.NOINC `($__internal_0_$__cuda_sm20_rcp_rn_f32_slowpath) ;  /* 0x0000000000847944 */ /* 0x000fea0003c00000 */
[----:B------:R-:W-:Y:S05]  /*00f0*/  BRA `(.L_x_2) ;  /* 0x0000000000107947 */ /* 0x000fea0003800000 */
.L_x_1:
[----:B------:R-:W0:Y:S02]  /*0100*/  MUFU.RCP R5, R0 ;  /* 0x0000000000057308 */ /* 0x000e240000001000 */
[----:B0-----:R-:W-:-:S04]  /*0110*/  FFMA R2, R0, R5, -1 ;  /* 0xbf80000000027423 */ /* 0x001fc80000000005 */
[----:B------:R-:W-:-:S04]  /*0120*/  FADD.FTZ R2, -R2, -RZ ;  /* 0x800000ff02027221 */ /* 0x000fc80000010100 */
[----:B------:R-:W-:-:S07]  /*0130*/  FFMA R5, R5, R2, R5 ;  /* 0x0000000205057223 */ /* 0x000fce0000000005 */
.L_x_2:
[----:B------:R-:W-:Y:S05]  /*0140*/  BSYNC.RECONVERGENT B0 ;  /* 0x0000000000007941 */ /* 0x000fea0003800200 */
.L_x_0:
[----:B------:R-:W0:Y:S01]  /*0150*/  LDC.64 R6, c[0x0][0x380] ;  /* 0x0000e000ff067b82 */ /* 0x000e220000000a00 */
[----:B------:R-:W-:Y:S01]  /*0160*/  ISETP.GE.U32.AND P0, PT, R4, 0x2, PT ;  /* 0x000000020400780c */ /* 0x000fe20003f06070 */
[----:B0-----:R-:W-:-:S05]  /*0170*/  IMAD.WIDE.U32 R6, R3, 0x4, R6 ;  /* 0x0000000403067825 */ /* 0x001fca00078e0006 */
[----:B------:R0:W-:Y:S01]  /*0180*/  STG.E desc[UR4][R6.64], R5 ;  /* 0x0000000506007986 */ /* 0x0001e2000c101904 */
[----:B------:R-:W-:Y:S06]  /*0190*/  BAR.SYNC.DEFER_BLOCKING 0x0 ;  /* 0x0000000000007b1d */ /* 0x000fec0000010000 */
[----:B------:R-:W-:Y:S05]  /*01a0*/  @!P0 BRA `(.L_x_3) ;  /* 0x0000000000388947 */ /* 0x000fea0003800000 */
.L_x_6:
[----:B------:R-:W-:Y:S01]  /*01b0*/  SHF.R.U32.HI R2, RZ, 0x1, R4 ;  /* 0x00000001ff027819 */ /* 0x000fe20000011604 */
[----:B------:R-:W-:Y:S03]  /*01c0*/  BSSY.RECONVERGENT B0, `(.L_x_4) ;  /* 0x0000008000007945 */ /* 0x000fe60003800200 */
[----:B------:R-:W-:-:S13]  /*01d0*/  ISETP.GE.U32.AND P0, PT, R3, R2, PT ;  /* 0x000000020300720c */ /* 0x000fda0003f06070 */
[----:B-1----:R-:W-:Y:S05]  /*01e0*/  @P0 BRA `(.L_x_5) ;  /* 0x0000000000140947 */ /* 0x002fea0003800000 */
[----:B------:R-:W-:Y:S01]  /*01f0*/  IMAD.WIDE.U32 R8, R2, 0x4, R6 ;  /* 0x0000000402087825 */ /* 0x000fe200078e0006 */
[----:B------:R-:W0:Y:S05]  /*0200*/  LDG.E R0, desc[UR4][R6.64] ;  /* 0x0000000406007981 */ /* 0x000e2a000c1e1900 */
[----:B------:R-:W0:Y:S02]  /*0210*/  LDG.E R9, desc[UR4][R8.64] ;  /* 0x0000000408097981 */ /* 0x000e24000c1e1900 */
[----:B0-----:R-:W-:-:S05]  /*0220*/  FADD R5, R0, R9 ;  /* 0x0000000900057221 */ /* 0x001fca0000000000 */
[----:B------:R1:W-:Y:S02]  /*0230*/  STG.E desc[UR4][R6.64], R5 ;  /* 0x0000000506007986 */ /* 0x0003e4000c101904 */
.L_x_5:
[----:B------:R-:W-:Y:S05]  /*0240*/  BSYNC.RECONVERGENT B0 ;  /* 0x0000000000007941 */ /* 0x000fea0003800200 */
.L_x_4:
[----:B------:R-:W-:Y:S01]  /*0250*/  BAR.SYNC.DEFER_BLOCKING 0x0 ;  /* 0x0000000000007b1d */ /* 0x000fe20000010000 */
[----:B------:R-:W-:Y:S01]  /*0260*/  ISETP.GT.U32.AND P0, PT, R4, 0x3, PT ;  /* 0x000000030400780c */ /* 0x000fe20003f04070 */
[----:B------:R-:W-:-:S12]  /*0270*/  IMAD.MOV.U32 R4, RZ, RZ, R2 ;  /* 0x000000ffff047224 */ /* 0x000fd800078e0002 */
[----:B------:R-:W-:Y:S05]  /*0280*/  @P0 BRA `(.L_x_6) ;  /* 0xfffffffc00c80947 */ /* 0x000fea000383ffff */
.L_x_3:
[----:B------:R-:W-:-:S13]  /*0290*/  ISETP.NE.AND P0, PT, R3, RZ, PT ;  /* 0x000000ff0300720c */ /* 0x000fda0003f05270 */
[----:B------:R-:W-:Y:S05]  /*02a0*/  @P0 EXIT ;  /* 0x000000000000094d */ /* 0x000fea0003800000 */
[----:B------:R-:W2:Y:S02]  /*02b0*/  LDC.64 R2, c[0x0][0x380] ;  /* 0x0000e000ff027b82 */ /* 0x000ea40000000a00 */
[----:B--2---:R-:W2:Y:S06]  /*02c0*/  LDG.E R3, desc[UR4][R2.64] ;  /* 0x0000000402037981 */ /* 0x004eac000c1e1900 */
[----:B01----:R-:W2:Y:S02]  /*02d0*/  LDC.64 R4, c[0x0][0x388] ;  /* 0x0000e200ff047b82 */ /* 0x003ea40000000a00 */
[----:B--2---:R-:W-:Y:S01]  /*02e0*/  STG.E desc[UR4][R4.64], R3 ;  /* 0x0000000304007986 */ /* 0x004fe2000c101904 */
[----:B------:R-:W-:Y:S05]  /*02f0*/  EXIT ;  /* 0x000000000000794d */ /* 0x000fea0003800000 */
        .weak           $__internal_0_$__cuda_sm20_rcp_rn_f32_slowpath
        .type           $__internal_0_$__cuda_sm20_rcp_rn_f32_slowpath,@function
        .size           $__internal_0_$__cuda_sm20_rcp_rn_f32_slowpath,(.L_x_12 - $__internal_0_$__cuda_sm20_rcp_rn_f32_slowpath)
$__internal_0_$__cuda_sm20_rcp_rn_f32_slowpath:
[----:B------:R-:W-:Y:S01]  /*0300*/  IMAD.SHL.U32 R2, R0, 0x2, RZ ;  /* 0x0000000200027824 */ /* 0x000fe200078e00ff */
[----:B------:R-:W-:Y:S04]  /*0310*/  BSSY.RECONVERGENT B1, `(.L_x_7) ;  /* 0x0000030000017945 */ /* 0x000fe80003800200 */
[----:B------:R-:W-:-:S04]  /*0320*/  SHF.R.U32.HI R2, RZ, 0x18, R2 ;  /* 0x00000018ff027819 */ /* 0x000fc80000011602 */
[----:B------:R-:W-:-:S13]  /*0330*/  ISETP.NE.U32.AND P0, PT, R2, RZ, PT ;  /* 0x000000ff0200720c */ /* 0x000fda0003f05070 */
[----:B------:R-:W-:Y:S05]  /*0340*/  @P0 BRA `(.L_x_8) ;  /* 0x0000000000280947 */ /* 0x000fea0003800000 */
[----:B------:R-:W-:-:S05]  /*0350*/  IMAD.SHL.U32 R2, R0, 0x2, RZ ;  /* 0x0000000200027824 */ /* 0x000fca00078e00ff */
[----:B------:R-:W-:-:S13]  /*0360*/  ISETP.NE.AND P0, PT, R2, RZ, PT ;  /* 0x000000ff0200720c */ /* 0x000fda0003f05270 */
[----:B------:R-:W-:Y:S01]  /*0370*/  @P0 FFMA R7, R0, 1.84467440737095516160e+19, RZ ;  /* 0x5f80000000070823 */ /* 0x000fe200000000ff */
[----:B------:R-:W-:Y:S08]  /*0380*/  @!P0 MUFU.RCP R5, R0 ;  /* 0x0000000000058308 */ /* 0x000ff00000001000 */
[----:B------:R-:W0:Y:S02]  /*0390*/  @P0 MUFU.RCP R2, R7 ;  /* 0x0000000700020308 */ /* 0x000e240000001000 */
[----:B0-----:R-:W-:-:S04]  /*03a0*/  @P0 FFMA R8, R7, R2, -1 ;  /* 0xbf80000007080423 */ /* 0x001fc80000000002 */
[----:B------:R-:W-:-:S04]  /*03b0*/  @P0 FADD.FTZ R9, -R8, -RZ ;  /* 0x800000ff08090221 */ /* 0x000fc80000010100 */
[----:B------:R-:W-:-:S04]  /*03c0*/  @P0 FFMA R2, R2, R9, R2 ;  /* 0x0000000902020223 */ /* 0x000fc80000000002 */
[----:B------:R-:W-:Y:S01]  /*03d0*/  @P0 FFMA R5, R2, 1.84467440737095516160e+19, RZ ;  /* 0x5f80000002050823 */ /* 0x000fe200000000ff */
[----:B------:R-:W-:Y:S06]  /*03e0*/  BRA `(.L_x_9) ;  /* 0x0000000000887947 */ /* 0x000fec0003800000 */
.L_x_8:
[----:B------:R-:W-:-:S05]  /*03f0*/  VIADD R5, R2, 0xffffff03 ;  /* 0xffffff0302057836 */ /* 0x000fca0000000000 */
[----:B------:R-:W-:-:S13]  /*0400*/  ISETP.GT.U32.AND P0, PT, R5, 0x1, PT ;  /* 0x000000010500780c */ /* 0x000fda0003f04070 */
[----:B------:R-:W-:Y:S05]  /*0410*/  @P0 BRA `(.L_x_10) ;  /* 0x0000000000780947 */ /* 0x000fea0003800000 */
[----:B------:R-:W-:Y:S01]  /*0420*/  LOP3.LUT R7, R0, 0x7fffff, RZ, 0xc0, !PT ;  /* 0x007fffff00077812 */ /* 0x000fe200078ec0ff */
[----:B------:R-:W-:-:S03]  /*0430*/  IMAD.MOV.U32 R12, RZ, RZ, 0x3 ;  /* 0x00000003ff0c7424 */ /* 0x000fc600078e00ff */
[----:B------:R-:W-:Y:S02]  /*0440*/  LOP3.LUT R7, R7, 0x3f800000, RZ, 0xfc, !PT ;  /* 0x3f80000007077812 */ /* 0x000fe400078efcff */
[----:B------:R-:W-:Y:S02]  /*0450*/  SHF.L.U32 R11, R12, R5, RZ ;  /* 0x000000050c0b7219 */ /* 0x000fe400000006ff */
[----:B------:R-:W0:Y:S02]  /*0460*/  MUFU.RCP R8, R7 ;  /* 0x0000000700087308 */ /* 0x000e240000001000 */
[----:B0-----:R-:W-:-:S04]  /*0470*/  FFMA R9, R7, R8, -1 ;  /* 0xbf80000007097423 */ /* 0x001fc80000000008 */
[----:B------:R-:W-:-:S04]  /*0480*/  FADD.FTZ R9, -R9, -RZ ;  /* 0x800000ff09097221 */ /* 0x000fc80000010100 */
[CCC-:B------:R-:W-:Y:S01]  /*0490*/  FFMA.RM R10, R8.reuse, R9.reuse, R8.reuse ;  /* 0x00000009080a7223 */ /* 0x1c0fe20000004008 */
[----:B------:R-:W-:-:S04]  /*04a0*/  FFMA.RP R9, R8, R9, R8 ;  /* 0x0000000908097223 */ /* 0x000fc80000008008 */
[C---:B------:R-:W-:Y:S02]  /*04b0*/  LOP3.LUT R8, R10.reuse, 0x7fffff, RZ, 0xc0, !PT ;  /* 0x007fffff0a087812 */ /* 0x040fe400078ec0ff */
[----:B------:R-:W-:Y:S02]  /*04c0*/  FSETP.NEU.FTZ.AND P0, PT, R10, R9, PT ;  /* 0x000000090a00720b */ /* 0x000fe40003f1d000 */
[----:B------:R-:W-:Y:S02]  /*04d0*/  LOP3.LUT R8, R8, 0x800000, RZ, 0xfc, !PT ;  /* 0x0080000008087812 */ /* 0x000fe400078efcff */
[----:B------:R-:W-:Y:S02]  /*04e0*/  SEL R9, RZ, 0xffffffff, !P0 ;  /* 0xffffffffff097807 */ /* 0x000fe40004000000 */
[----:B------:R-:W-:-:S03]  /*04f0*/  LOP3.LUT R10, R11, R8, RZ, 0xc0, !PT ;  /* 0x000000080b0a7212 */ /* 0x000fc600078ec0ff */
[----:B------:R-:W-:Y:S01]  /*0500*/  IMAD.MOV R9, RZ, RZ, -R9 ;  /* 0x000000ffff097224 */ /* 0x000fe200078e0a09 */
[----:B------:R-:W-:-:S04]  /*0510*/  SHF.R.U32.HI R10, RZ, R5, R10 ;  /* 0x00000005ff0a7219 */ /* 0x000fc8000001160a */
[----:B------:R-:W-:Y:S02]  /*0520*/  LOP3.LUT P1, RZ, R9, R5, R8, 0xf8, !PT ;  /* 0x0000000509ff7212 */ /* 0x000fe4000782f808 */
[C---:B------:R-:W-:Y:S02]  /*0530*/  LOP3.LUT P0, RZ, R10.reuse, 0x1, RZ, 0xc0, !PT ;  /* 0x000000010aff7812 */ /* 0x040fe4000780c0ff */
[----:B------:R-:W-:-:S04]  /*0540*/  LOP3.LUT P2, RZ, R10, 0x2, RZ, 0xc0, !PT ;  /* 0x000000020aff7812 */ /* 0x000fc8000784c0ff */
[----:B------:R-:W-:Y:S02]  /*0550*/  PLOP3.LUT P0, PT, P0, P1, P2, 0xe0, 0x0 ;  /* 0x000000000000781c */ /* 0x000fe40000703c20 */
[----:B------:R-:W-:Y:S02]  /*0560*/  LOP3.LUT P1, RZ, R0, 0x7fffff, RZ, 0xc0, !PT ;  /* 0x007fffff00ff7812 */ /* 0x000fe4000782c0ff */
[----:B------:R-:W-:-:S05]  /*0570*/  SEL R5, RZ, 0x1, !P0 ;  /* 0x00000001ff057807 */ /* 0x000fca0004000000 */
[----:B------:R-:W-:-:S05]  /*0580*/  IMAD.MOV R5, RZ, RZ, -R5 ;  /* 0x000000ffff057224 */ /* 0x000fca00078e0a05 */
[----:B------:R-:W-:Y:S01]  /*0590*/  ISETP.GE.AND P0, PT, R5, RZ, PT ;  /* 0x000000ff0500720c */ /* 0x000fe20003f06270 */
[----:B------:R-:W-:-:S05]  /*05a0*/  VIADD R5, R2, 0xffffff04 ;  /* 0xffffff0402057836 */ /* 0x000fca0000000000 */
[----:B------:R-:W-:-:S07]  /*05b0*/  SHF.R.U32.HI R5, RZ, R5, R8 ;  /* 0x00000005ff057219 */ /* 0x000fce0000011608 */
[----:B------:R-:W-:-:S04]  /*05c0*/  @!P0 VIADD R5, R5, 0x1 ;  /* 0x0000000105058836 */ /* 0x000fc80000000000 */
[----:B------:R-:W-:-:S05]  /*05d0*/  @!P1 IMAD.SHL.U32 R5, R5, 0x2, RZ ;  /* 0x0000000205059824 */ /* 0x000fca00078e00ff */
[----:B------:R-:W-:Y:S01]  /*05e0*/  LOP3.LUT R5, R5, 0x80000000, R0, 0xf8, !PT ;  /* 0x8000000005057812 */ /* 0x000fe200078ef800 */
[----:B------:R-:W-:Y:S06]  /*05f0*/  BRA `(.L_x_9) ;  /* 0x0000000000047947 */ /* 0x000fec0003800000 */
.L_x_10:
[----:B------:R0:W1:Y:S02]  /*0600*/  MUFU.RCP R5, R0 ;  /* 0x0000000000057308 */ /* 0x0000640000001000 */
.L_x_9:
[----:B------:R-:W-:Y:S05]  /*0610*/  BSYNC.RECONVERGENT B1 ;  /* 0x0000000000017941 */ /* 0x000fea0003800200 */
.L_x_7:
[----:B------:R-:W-:-:S04]  /*0620*/  IMAD.MOV.U32 R7, RZ, RZ, 0x0 ;  /* 0x00000000ff077424 */ /* 0x000fc800078e00ff */
[----:B01----:R-:W-:Y:S05]  /*0630*/  RET.REL.NODEC R6 `(_Z9reduccionPfS_) ;  /* 0xfffffff806707950 */ /* 0x003fea0003c3ffff */
.L_x_11:
[----:B------:R-:W-:-:S00]  /*0640*/  BRA `(.L_x_11) ;  /* 0xfffffffc00fc7947 */ /* 0x000fc0000383ffff */
[----:B------:R-:W-:-:S00]  /*0650*/  NOP ;  /* 0x0000000000007918 */ /* 0x000fc00000000000 */
        /* <DEDUP_REMOVED lines=10> */
.L_x_12:


//--------------------- .nv.shared.reserved.0     --------------------------
	.section	.nv.shared.reserved.0,"aw",@nobits
	.weak		__nv_reservedSMEM_offset_0_alias
	.size		__nv_reservedSMEM_offset_0_alias, 0, 64
	.other		__nv_reservedSMEM_offset_0_alias,@"STO_CUDA_RESERVED_SHARED STV_DEFAULT"
__nv_reservedSMEM_offset_0_alias:
	.zero		0
	.zero		64


//--------------------- .nv.constant0._Z9reduccionPfS_ --------------------------
	.section	.nv.constant0._Z9reduccionPfS_,"a",@progbits
	.sectionflags	@""
	.align	4
.nv.constant0._Z9reduccionPfS_:
	.zero		912


//--------------------- SYMBOLS --------------------------

	.type		.nv.reservedSmem.offset0,@object
	.size		.nv.reservedSmem.offset0,0x4
